//
// Generated by NVIDIA NVVM Compiler
//
// Compiler Build ID: CL-36424714
// Cuda compilation tools, release 13.0, V13.0.88
// Based on NVVM 20.0.0
//

.version 9.0
.target sm_100
.address_size 64

	// .globl	_Z10matmul_gpuPfS_S_jjj

.visible .entry _Z10matmul_gpuPfS_S_jjj(
	.param .u64 .ptr .align 1 _Z10matmul_gpuPfS_S_jjj_param_0,
	.param .u64 .ptr .align 1 _Z10matmul_gpuPfS_S_jjj_param_1,
	.param .u64 .ptr .align 1 _Z10matmul_gpuPfS_S_jjj_param_2,
	.param .u32 _Z10matmul_gpuPfS_S_jjj_param_3,
	.param .u32 _Z10matmul_gpuPfS_S_jjj_param_4,
	.param .u32 _Z10matmul_gpuPfS_S_jjj_param_5
)
{
	.reg .pred 	%p<13>;
	.reg .b32 	%r<92>;
	.reg .b32 	%f<68>;
	.reg .b64 	%rd<69>;

	ld.param.u64 	%rd4, [_Z10matmul_gpuPfS_S_jjj_param_0];
	ld.param.u64 	%rd5, [_Z10matmul_gpuPfS_S_jjj_param_1];
	ld.param.u64 	%rd3, [_Z10matmul_gpuPfS_S_jjj_param_2];
	ld.param.u32 	%r46, [_Z10matmul_gpuPfS_S_jjj_param_3];
	ld.param.u32 	%r44, [_Z10matmul_gpuPfS_S_jjj_param_4];
	ld.param.u32 	%r45, [_Z10matmul_gpuPfS_S_jjj_param_5];
	cvta.to.global.u64 	%rd1, %rd5;
	cvta.to.global.u64 	%rd2, %rd4;
	mov.u32 	%r47, %ctaid.y;
	mov.u32 	%r48, %ntid.y;
	mov.u32 	%r49, %tid.y;
	mad.lo.s32 	%r1, %r47, %r48, %r49;
	mov.u32 	%r50, %ctaid.x;
	mov.u32 	%r51, %ntid.x;
	mul.lo.s32 	%r2, %r50, %r51;
	mov.u32 	%r3, %tid.x;
	add.s32 	%r4, %r2, %r3;
	setp.ge.u32 	%p1, %r1, %r46;
	setp.ge.u32 	%p2, %r4, %r45;
	or.pred  	%p3, %p1, %p2;
	@%p3 bra 	$L__BB0_14;
	setp.eq.s32 	%p4, %r44, 0;
	mov.f32 	%f67, 0f00000000;
	@%p4 bra 	$L__BB0_13;
	mul.lo.s32 	%r5, %r44, %r1;
	and.b32  	%r6, %r44, 7;
	setp.lt.u32 	%p5, %r44, 8;
	mov.f32 	%f67, 0f00000000;
	mov.b32 	%r90, 0;
	@%p5 bra 	$L__BB0_5;
	and.b32  	%r90, %r44, -8;
	neg.s32 	%r88, %r90;
	add.s32 	%r53, %r3, %r45;
	add.s32 	%r87, %r53, %r2;
	shl.b32 	%r10, %r45, 3;
	shl.b32 	%r54, %r45, 1;
	add.s32 	%r86, %r4, %r54;
	mad.lo.s32 	%r85, %r45, 3, %r4;
	shl.b32 	%r55, %r45, 2;
	add.s32 	%r84, %r4, %r55;
	mad.lo.s32 	%r83, %r45, 5, %r4;
	mad.lo.s32 	%r82, %r45, 6, %r4;
	mad.lo.s32 	%r81, %r45, 7, %r4;
	add.s32 	%r79, %r5, 3;
	mov.f32 	%f67, 0f00000000;
	mov.u32 	%r80, %r4;
$L__BB0_4:
	.pragma "nounroll";
	add.s32 	%r56, %r79, -3;
	mul.wide.u32 	%rd6, %r56, 4;
	add.s64 	%rd7, %rd2, %rd6;
	ld.global.f32 	%f17, [%rd7];
	mul.wide.u32 	%rd8, %r80, 4;
	add.s64 	%rd9, %rd1, %rd8;
	ld.global.f32 	%f18, [%rd9];
	fma.rn.f32 	%f19, %f17, %f18, %f67;
	add.s32 	%r57, %r79, -2;
	mul.wide.u32 	%rd10, %r57, 4;
	add.s64 	%rd11, %rd2, %rd10;
	ld.global.f32 	%f20, [%rd11];
	mul.wide.u32 	%rd12, %r87, 4;
	add.s64 	%rd13, %rd1, %rd12;
	ld.global.f32 	%f21, [%rd13];
	fma.rn.f32 	%f22, %f20, %f21, %f19;
	add.s32 	%r58, %r79, -1;
	mul.wide.u32 	%rd14, %r58, 4;
	add.s64 	%rd15, %rd2, %rd14;
	ld.global.f32 	%f23, [%rd15];
	mul.wide.u32 	%rd16, %r86, 4;
	add.s64 	%rd17, %rd1, %rd16;
	ld.global.f32 	%f24, [%rd17];
	fma.rn.f32 	%f25, %f23, %f24, %f22;
	add.s32 	%r59, %r79, 4;
	mul.wide.u32 	%rd18, %r79, 4;
	add.s64 	%rd19, %rd2, %rd18;
	ld.global.f32 	%f26, [%rd19];
	mul.wide.u32 	%rd20, %r85, 4;
	add.s64 	%rd21, %rd1, %rd20;
	ld.global.f32 	%f27, [%rd21];
	fma.rn.f32 	%f28, %f26, %f27, %f25;
	add.s32 	%r60, %r79, 1;
	mul.wide.u32 	%rd22, %r60, 4;
	add.s64 	%rd23, %rd2, %rd22;
	ld.global.f32 	%f29, [%rd23];
	mul.wide.u32 	%rd24, %r84, 4;
	add.s64 	%rd25, %rd1, %rd24;
	ld.global.f32 	%f30, [%rd25];
	fma.rn.f32 	%f31, %f29, %f30, %f28;
	add.s32 	%r61, %r79, 2;
	mul.wide.u32 	%rd26, %r61, 4;
	add.s64 	%rd27, %rd2, %rd26;
	ld.global.f32 	%f32, [%rd27];
	mul.wide.u32 	%rd28, %r83, 4;
	add.s64 	%rd29, %rd1, %rd28;
	ld.global.f32 	%f33, [%rd29];
	fma.rn.f32 	%f34, %f32, %f33, %f31;
	add.s32 	%r62, %r79, 3;
	mul.wide.u32 	%rd30, %r62, 4;
	add.s64 	%rd31, %rd2, %rd30;
	ld.global.f32 	%f35, [%rd31];
	mul.wide.u32 	%rd32, %r82, 4;
	add.s64 	%rd33, %rd1, %rd32;
	ld.global.f32 	%f36, [%rd33];
	fma.rn.f32 	%f37, %f35, %f36, %f34;
	mul.wide.u32 	%rd34, %r59, 4;
	add.s64 	%rd35, %rd2, %rd34;
	ld.global.f32 	%f38, [%rd35];
	mul.wide.u32 	%rd36, %r81, 4;
	add.s64 	%rd37, %rd1, %rd36;
	ld.global.f32 	%f39, [%rd37];
	fma.rn.f32 	%f67, %f38, %f39, %f37;
	add.s32 	%r88, %r88, 8;
	add.s32 	%r87, %r87, %r10;
	add.s32 	%r86, %r86, %r10;
	add.s32 	%r85, %r85, %r10;
	add.s32 	%r84, %r84, %r10;
	add.s32 	%r83, %r83, %r10;
	add.s32 	%r82, %r82, %r10;
	add.s32 	%r81, %r81, %r10;
	add.s32 	%r80, %r80, %r10;
	add.s32 	%r79, %r79, 8;
	setp.ne.s32 	%p6, %r88, 0;
	@%p6 bra 	$L__BB0_4;
$L__BB0_5:
	setp.eq.s32 	%p7, %r6, 0;
	@%p7 bra 	$L__BB0_13;
	and.b32  	%r39, %r44, 3;
	setp.lt.u32 	%p8, %r6, 4;
	@%p8 bra 	$L__BB0_8;
	add.s32 	%r63, %r90, %r5;
	mul.wide.u32 	%rd38, %r63, 4;
	add.s64 	%rd39, %rd2, %rd38;
	ld.global.f32 	%f41, [%rd39];
	mad.lo.s32 	%r64, %r90, %r45, %r4;
	mul.wide.u32 	%rd40, %r64, 4;
	add.s64 	%rd41, %rd1, %rd40;
	ld.global.f32 	%f42, [%rd41];
	fma.rn.f32 	%f43, %f41, %f42, %f67;
	add.s32 	%r65, %r63, 1;
	mul.wide.u32 	%rd42, %r65, 4;
	add.s64 	%rd43, %rd2, %rd42;
	ld.global.f32 	%f44, [%rd43];
	add.s32 	%r66, %r64, %r45;
	mul.wide.u32 	%rd44, %r66, 4;
	add.s64 	%rd45, %rd1, %rd44;
	ld.global.f32 	%f45, [%rd45];
	fma.rn.f32 	%f46, %f44, %f45, %f43;
	add.s32 	%r67, %r63, 2;
	mul.wide.u32 	%rd46, %r67, 4;
	add.s64 	%rd47, %rd2, %rd46;
	ld.global.f32 	%f47, [%rd47];
	add.s32 	%r68, %r66, %r45;
	mul.wide.u32 	%rd48, %r68, 4;
	add.s64 	%rd49, %rd1, %rd48;
	ld.global.f32 	%f48, [%rd49];
	fma.rn.f32 	%f49, %f47, %f48, %f46;
	add.s32 	%r69, %r63, 3;
	mul.wide.u32 	%rd50, %r69, 4;
	add.s64 	%rd51, %rd2, %rd50;
	ld.global.f32 	%f50, [%rd51];
	add.s32 	%r70, %r68, %r45;
	mul.wide.u32 	%rd52, %r70, 4;
	add.s64 	%rd53, %rd1, %rd52;
	ld.global.f32 	%f51, [%rd53];
	fma.rn.f32 	%f67, %f50, %f51, %f49;
	add.s32 	%r90, %r90, 4;
$L__BB0_8:
	setp.eq.s32 	%p9, %r39, 0;
	@%p9 bra 	$L__BB0_13;
	setp.eq.s32 	%p10, %r39, 1;
	@%p10 bra 	$L__BB0_11;
	add.s32 	%r71, %r90, %r5;
	mul.wide.u32 	%rd54, %r71, 4;
	add.s64 	%rd55, %rd2, %rd54;
	ld.global.f32 	%f53, [%rd55];
	mad.lo.s32 	%r72, %r90, %r45, %r4;
	mul.wide.u32 	%rd56, %r72, 4;
	add.s64 	%rd57, %rd1, %rd56;
	ld.global.f32 	%f54, [%rd57];
	fma.rn.f32 	%f55, %f53, %f54, %f67;
	add.s32 	%r73, %r71, 1;
	mul.wide.u32 	%rd58, %r73, 4;
	add.s64 	%rd59, %rd2, %rd58;
	ld.global.f32 	%f56, [%rd59];
	add.s32 	%r74, %r72, %r45;
	mul.wide.u32 	%rd60, %r74, 4;
	add.s64 	%rd61, %rd1, %rd60;
	ld.global.f32 	%f57, [%rd61];
	fma.rn.f32 	%f67, %f56, %f57, %f55;
	add.s32 	%r90, %r90, 2;
$L__BB0_11:
	and.b32  	%r75, %r44, 1;
	setp.eq.b32 	%p11, %r75, 1;
	not.pred 	%p12, %p11;
	@%p12 bra 	$L__BB0_13;
	add.s32 	%r76, %r90, %r5;
	mul.wide.u32 	%rd62, %r76, 4;
	add.s64 	%rd63, %rd2, %rd62;
	ld.global.f32 	%f58, [%rd63];
	mad.lo.s32 	%r77, %r90, %r45, %r4;
	mul.wide.u32 	%rd64, %r77, 4;
	add.s64 	%rd65, %rd1, %rd64;
	ld.global.f32 	%f59, [%rd65];
	fma.rn.f32 	%f67, %f58, %f59, %f67;
$L__BB0_13:
	mad.lo.s32 	%r78, %r45, %r1, %r4;
	cvta.to.global.u64 	%rd66, %rd3;
	mul.wide.u32 	%rd67, %r78, 4;
	add.s64 	%rd68, %rd66, %rd67;
	st.global.f32 	[%rd68], %f67;
$L__BB0_14:
	ret;

}


// ===== COMPILED SASS (sm_100) =====

	.target	sm_100

	.elftype	@"ET_EXEC"


//--------------------- .note.nv.tkinfo           --------------------------
	.section	.note.nv.tkinfo,"",@"SHT_NOTE"
	.sectionflags	@"SHF_NOTE_NV_TKINFO"
	.tkinfo
        /*0018*/ 	.word	0x00000002
        /*0030*/ 	.string	""
        /*0030*/ 	.string	"ptxas"
        /*0030*/ 	.string	"Cuda compilation tools, release 13.0, V13.0.88"
        /*0030*/ 	.string	"Build cuda_13.0.r13.0/compiler.36424714_0"
        /*0030*/ 	.string	"-arch sm_100 -m 64 "



//--------------------- .note.nv.cuinfo           --------------------------
	.section	.note.nv.cuinfo,"",@"SHT_NOTE"
	.sectionflags	@"SHF_NOTE_NV_CUINFO"
        /*0018*/ 	.short	0x0002
        /*001a*/ 	.short	0x0064
        /*001c*/ 	.short	0x0082
	.zero		2


//--------------------- .nv.info                  --------------------------
	.section	.nv.info,"",@"SHT_CUDA_INFO"
	.align	4


	//----- nvinfo : EIATTR_REGCOUNT
	.align		4
        /*0000*/ 	.byte	0x04, 0x2f
        /*0002*/ 	.short	(.L_1 - .L_0)
	.align		4
.L_0:
        /*0004*/ 	.word	index@(_Z10matmul_gpuPfS_S_jjj)
        /*0008*/ 	.word	0x00000020


	//----- nvinfo : EIATTR_FRAME_SIZE
	.align		4
.L_1:
        /*000c*/ 	.byte	0x04, 0x11
        /*000e*/ 	.short	(.L_3 - .L_2)
	.align		4
.L_2:
        /*0010*/ 	.word	index@(_Z10matmul_gpuPfS_S_jjj)
        /*0014*/ 	.word	0x00000000


	//----- nvinfo : EIATTR_MIN_STACK_SIZE
	.align		4
.L_3:
        /*0018*/ 	.byte	0x04, 0x12
        /*001a*/ 	.short	(.L_5 - .L_4)
	.align		4
.L_4:
        /*001c*/ 	.word	index@(_Z10matmul_gpuPfS_S_jjj)
        /*0020*/ 	.word	0x00000000
.L_5:


//--------------------- .nv.compat                --------------------------
	.section	.nv.compat,"",@"SHT_CUDA_COMPAT_INFO"
	.align	4
        /*0000*/ 	.byte	0x02, 0x09, 0x00, 0x00, 0x02, 0x02, 0x01, 0x00, 0x02, 0x05, 0x05, 0x00, 0x03, 0x07, 0x01, 0x01
        /*0010*/ 	.byte	0x02, 0x03, 0x00, 0x00, 0x02, 0x06, 0x01, 0x00, 0x04, 0x0b, 0x08, 0x00, 0x09, 0x00, 0x00, 0x00
        /*0020*/ 	.byte	0x00, 0x00, 0x00, 0x00


//--------------------- .nv.info._Z10matmul_gpuPfS_S_jjj --------------------------
	.section	.nv.info._Z10matmul_gpuPfS_S_jjj,"",@"SHT_CUDA_INFO"
	.sectionflags	@""
	.align	4


	//----- nvinfo : EIATTR_CUDA_API_VERSION
	.align		4
        /*0000*/ 	.byte	0x04, 0x37
        /*0002*/ 	.short	(.L_7 - .L_6)
.L_6:
        /*0004*/ 	.word	0x00000082


	//----- nvinfo : EIATTR_KPARAM_INFO
	.align		4
.L_7:
        /*0008*/ 	.byte	0x04, 0x17
        /*000a*/ 	.short	(.L_9 - .L_8)
.L_8:
        /*000c*/ 	.word	0x00000000
        /*0010*/ 	.short	0x0005
        /*0012*/ 	.short	0x0020
        /*0014*/ 	.byte	0x00, 0xf0, 0x11, 0x00


	//----- nvinfo : EIATTR_KPARAM_INFO
	.align		4
.L_9:
        /*0018*/ 	.byte	0x04, 0x17
        /*001a*/ 	.short	(.L_11 - .L_10)
.L_10:
        /*001c*/ 	.word	0x00000000
        /*0020*/ 	.short	0x0004
        /*0022*/ 	.short	0x001c
        /*0024*/ 	.byte	0x00, 0xf0, 0x11, 0x00


	//----- nvinfo : EIATTR_KPARAM_INFO
	.align		4
.L_11:
        /*0028*/ 	.byte	0x04, 0x17
        /*002a*/ 	.short	(.L_13 - .L_12)
.L_12:
        /*002c*/ 	.word	0x00000000
        /*0030*/ 	.short	0x0003
        /*0032*/ 	.short	0x0018
        /*0034*/ 	.byte	0x00, 0xf0, 0x11, 0x00


	//----- nvinfo : EIATTR_KPARAM_INFO
	.align		4
.L_13:
        /*0038*/ 	.byte	0x04, 0x17
        /*003a*/ 	.short	(.L_15 - .L_14)
.L_14:
        /*003c*/ 	.word	0x00000000
        /*0040*/ 	.short	0x0002
        /*0042*/ 	.short	0x0010
        /*0044*/ 	.byte	0x00, 0xf5, 0x21, 0x00


	//----- nvinfo : EIATTR_KPARAM_INFO
	.align		4
.L_15:
        /*0048*/ 	.byte	0x04, 0x17
        /*004a*/ 	.short	(.L_17 - .L_16)
.L_16:
        /*004c*/ 	.word	0x00000000
        /*0050*/ 	.short	0x0001
        /*0052*/ 	.short	0x0008
        /*0054*/ 	.byte	0x00, 0xf5, 0x21, 0x00


	//----- nvinfo : EIATTR_KPARAM_INFO
	.align		4
.L_17:
        /*0058*/ 	.byte	0x04, 0x17
        /*005a*/ 	.short	(.L_19 - .L_18)
.L_18:
        /*005c*/ 	.word	0x00000000
        /*0060*/ 	.short	0x0000
        /*0062*/ 	.short	0x0000
        /*0064*/ 	.byte	0x00, 0xf5, 0x21, 0x00


	//----- nvinfo : EIATTR_SPARSE_MMA_MASK
	.align		4
.L_19:
        /*0068*/ 	.byte	0x03, 0x50
        /*006a*/ 	.short	0x0000


	//----- nvinfo : EIATTR_MAXREG_COUNT
	.align		4
        /*006c*/ 	.byte	0x03, 0x1b
        /*006e*/ 	.short	0x00ff


	//----- nvinfo : EIATTR_MERCURY_ISA_VERSION
	.align		4
        /*0070*/ 	.byte	0x03, 0x5f
        /*0072*/ 	.short	0x0101


	//----- nvinfo : EIATTR_VRC_CTA_INIT_COUNT
	.align		4
        /*0074*/ 	.byte	0x02, 0x4a
	.zero		1
	.zero		1


	//----- nvinfo : EIATTR_EXIT_INSTR_OFFSETS
	.align		4
        /*0078*/ 	.byte	0x04, 0x1c
        /*007a*/ 	.short	(.L_21 - .L_20)


	//   ....[0]....
.L_20:
        /*007c*/ 	.word	0x000000e0


	//   ....[1]....
        /*0080*/ 	.word	0x00000a90


	//----- nvinfo : EIATTR_CBANK_PARAM_SIZE
	.align		4
.L_21:
        /*0084*/ 	.byte	0x03, 0x19
        /*0086*/ 	.short	0x0024


	//----- nvinfo : EIATTR_PARAM_CBANK
	.align		4
        /*0088*/ 	.byte	0x04, 0x0a
        /*008a*/ 	.short	(.L_23 - .L_22)
	.align		4
.L_22:
        /*008c*/ 	.word	index@(.nv.constant0._Z10matmul_gpuPfS_S_jjj)
        /*0090*/ 	.short	0x0380
        /*0092*/ 	.short	0x0024


	//----- nvinfo : EIATTR_SW_WAR
	.align		4
.L_23:
        /*0094*/ 	.byte	0x04, 0x36
        /*0096*/ 	.short	(.L_25 - .L_24)
.L_24:
        /*0098*/ 	.word	0x00000008
.L_25:


//--------------------- .nv.callgraph             --------------------------
	.section	.nv.callgraph,"",@"SHT_CUDA_CALLGRAPH"
	.align	4
	.sectionentsize	8
	.align		4
        /*0000*/ 	.word	0x00000000
	.align		4
        /*0004*/ 	.word	0xffffffff
	.align		4
        /*0008*/ 	.word	0x00000000
	.align		4
        /*000c*/ 	.word	0xfffffffe
	.align		4
        /*0010*/ 	.word	0x00000000
	.align		4
        /*0014*/ 	.word	0xfffffffd
	.align		4
        /*0018*/ 	.word	0x00000000
	.align		4
        /*001c*/ 	.word	0xfffffffc


//--------------------- .text._Z10matmul_gpuPfS_S_jjj --------------------------
	.section	.text._Z10matmul_gpuPfS_S_jjj,"ax",@progbits
	.align	128
        .global         _Z10matmul_gpuPfS_S_jjj
        .type           _Z10matmul_gpuPfS_S_jjj,@function
        .size           _Z10matmul_gpuPfS_S_jjj,(.L_x_5 - _Z10matmul_gpuPfS_S_jjj)
        .other          _Z10matmul_gpuPfS_S_jjj,@"STO_CUDA_ENTRY STV_DEFAULT"
_Z10matmul_gpuPfS_S_jjj:
.text._Z10matmul_gpuPfS_S_jjj:
[----:B------:R-:W-:Y:S01]  /*0000*/  LDC R1, c[0x0][0x37c] ;  /* 0x0000df00ff017b82 */ /* 0x000fe20000000800 */
[----:B------:R-:W0:Y:S07]  /*0010*/  S2R R7, SR_TID.X ;  /* 0x0000000000077919 */ /* 0x000e2e0000002100 */
[----:B------:R-:W1:Y:S01]  /*0020*/  S2UR UR4, SR_CTAID.X ;  /* 0x00000000000479c3 */ /* 0x000e620000002500 */
[----:B------:R-:W2:Y:S01]  /*0030*/  LDCU UR7, c[0x0][0x398] ;  /* 0x00007300ff0777ac */ /* 0x000ea20008000800 */
[----:B------:R-:W3:Y:S06]  /*0040*/  S2R R5, SR_TID.Y ;  /* 0x0000000000057919 */ /* 0x000eec0000002200 */
[----:B------:R-:W3:Y:S01]  /*0050*/  LDC R2, c[0x0][0x364] ;  /* 0x0000d900ff027b82 */ /* 0x000ee20000000800 */
[----:B------:R-:W1:Y:S07]  /*0060*/  LDCU UR5, c[0x0][0x360] ;  /* 0x00006c00ff0577ac */ /* 0x000e6e0008000800 */
[----:B------:R-:W3:Y:S08]  /*0070*/  S2UR UR6, SR_CTAID.Y ;  /* 0x00000000000679c3 */ /* 0x000ef00000002600 */
[----:B------:R-:W4:Y:S01]  /*0080*/  LDC R0, c[0x0][0x3a0] ;  /* 0x0000e800ff007b82 */ /* 0x000f220000000800 */
[----:B-1----:R-:W-:-:S06]  /*0090*/  UIMAD UR4, UR4, UR5, URZ ;  /* 0x00000005040472a4 */ /* 0x002fcc000f8e02ff */
[----:B0-----:R-:W-:Y:S01]  /*00a0*/  IADD3 R3, PT, PT, R7, UR4, RZ ;  /* 0x0000000407037c10 */ /* 0x001fe2000fffe0ff */
[----:B---3--:R-:W-:-:S03]  /*00b0*/  IMAD R2, R2, UR6, R5 ;  /* 0x0000000602027c24 */ /* 0x008fc6000f8e0205 */
[----:B----4-:R-:W-:-:S04]  /*00c0*/  ISETP.GE.U32.AND P0, PT, R3, R0, PT ;  /* 0x000000000300720c */ /* 0x010fc80003f06070 */
[----:B--2---:R-:W-:-:S13]  /*00d0*/  ISETP.GE.U32.OR P0, PT, R2, UR7, P0 ;  /* 0x0000000702007c0c */ /* 0x004fda0008706470 */
[----:B------:R-:W-:Y:S05]  /*00e0*/  @P0 EXIT ;  /* 0x000000000000094d */ /* 0x000fea0003800000 */
[----:B------:R-:W0:Y:S01]  /*00f0*/  LDC R5, c[0x0][0x39c] ;  /* 0x0000e700ff057b82 */ /* 0x000e220000000800 */
[----:B------:R-:W1:Y:S01]  /*0100*/  LDCU.64 UR6, c[0x0][0x358] ;  /* 0x00006b00ff0677ac */ /* 0x000e620008000a00 */
[----:B------:R-:W-:Y:S01]  /*0110*/  HFMA2 R12, -RZ, RZ, 0, 0 ;  /* 0x00000000ff0c7431 */ /* 0x000fe200000001ff */
[----:B0-----:R-:W-:-:S13]  /*0120*/  ISETP.NE.AND P0, PT, R5, RZ, PT ;  /* 0x000000ff0500720c */ /* 0x001fda0003f05270 */
[----:B-1----:R-:W-:Y:S05]  /*0130*/  @!P0 BRA `(.L_x_0) ;  /* 0x0000000800448947 */ /* 0x002fea0003800000 */
[C---:B------:R-:W-:Y:S02]  /*0140*/  ISETP.GE.U32.AND P1, PT, R5.reuse, 0x8, PT ;  /* 0x000000080500780c */ /* 0x040fe40003f26070 */
[----:B------:R-:W-:Y:S02]  /*0150*/  LOP3.LUT R4, R5, 0x7, RZ, 0xc0, !PT ;  /* 0x0000000705047812 */ /* 0x000fe400078ec0ff */
[----:B------:R-:W-:Y:S02]  /*0160*/  MOV R12, RZ ;  /* 0x000000ff000c7202 */ /* 0x000fe40000000f00 */
[----:B------:R-:W-:Y:S02]  /*0170*/  ISETP.NE.AND P0, PT, R4, RZ, PT ;  /* 0x000000ff0400720c */ /* 0x000fe40003f05270 */
[----:B------:R-:W-:-:S05]  /*0180*/  MOV R6, RZ ;  /* 0x000000ff00067202 */ /* 0x000fca0000000f00 */
[----:B------:R-:W-:Y:S06]  /*0190*/  @!P1 BRA `(.L_x_1) ;  /* 0x0000000400249947 */ /* 0x000fec0003800000 */
[----:B------:R-:W-:Y:S01]  /*01a0*/  LOP3.LUT R6, R5, 0xfffffff8, RZ, 0xc0, !PT ;  /* 0xfffffff805067812 */ /* 0x000fe200078ec0ff */
[C---:B------:R-:W-:Y:S01]  /*01b0*/  IMAD R11, R0.reuse, 0x3, R3 ;  /* 0x00000003000b7824 */ /* 0x040fe200078e0203 */
[C---:B------:R-:W-:Y:S01]  /*01c0*/  IADD3 R7, PT, PT, R0.reuse, UR4, R7 ;  /* 0x0000000400077c10 */ /* 0x040fe2000fffe007 */
[C-C-:B------:R-:W-:Y:S01]  /*01d0*/  IMAD R15, R0.reuse, 0x5, R3.reuse ;  /* 0x00000005000f7824 */ /* 0x140fe200078e0203 */
[CC--:B------:R-:W-:Y:S01]  /*01e0*/  LEA R9, R0.reuse, R3.reuse, 0x1 ;  /* 0x0000000300097211 */ /* 0x0c0fe200078e08ff */
[C-C-:B------:R-:W-:Y:S01]  /*01f0*/  IMAD R25, R0.reuse, 0x6, R3.reuse ;  /* 0x0000000600197824 */ /* 0x140fe200078e0203 */
[C---:B------:R-:W-:Y:S01]  /*0200*/  LEA R13, R0.reuse, R3, 0x2 ;  /* 0x00000003000d7211 */ /* 0x040fe200078e10ff */
[----:B------:R-:W-:Y:S01]  /*0210*/  IMAD R27, R0, 0x7, R3 ;  /* 0x00000007001b7824 */ /* 0x000fe200078e0203 */
[----:B------:R-:W-:Y:S01]  /*0220*/  MOV R12, RZ ;  /* 0x000000ff000c7202 */ /* 0x000fe20000000f00 */
[----:B------:R-:W-:Y:S01]  /*0230*/  IMAD R8, R2, R5, 0x3 ;  /* 0x0000000302087424 */ /* 0x000fe200078e0205 */
[----:B------:R-:W-:-:S02]  /*0240*/  MOV R29, R3 ;  /* 0x00000003001d7202 */ /* 0x000fc40000000f00 */
[----:B------:R-:W-:-:S07]  /*0250*/  IADD3 R10, PT, PT, -R6, RZ, RZ ;  /* 0x000000ff060a7210 */ /* 0x000fce0007ffe1ff */
.L_x_2:
[----:B------:R-:W0:Y:S01]  /*0260*/  LDC.64 R20, c[0x0][0x380] ;  /* 0x0000e000ff147b82 */ /* 0x000e220000000a00 */
[----:B------:R-:W-:-:S07]  /*0270*/  IADD3 R23, PT, PT, R8, -0x3, RZ ;  /* 0xfffffffd08177810 */ /* 0x000fce0007ffe0ff */
[----:B------:R-:W1:Y:S01]  /*0280*/  LDC.64 R16, c[0x0][0x388] ;  /* 0x0000e200ff107b82 */ /* 0x000e620000000a00 */
[----:B0-----:R-:W-:-:S06]  /*0290*/  IMAD.WIDE.U32 R22, R23, 0x4, R20 ;  /* 0x0000000417167825 */ /* 0x001fcc00078e0014 */
[----:B------:R-:W2:Y:S01]  /*02a0*/  LDG.E R23, desc[UR6][R22.64] ;  /* 0x0000000616177981 */ /* 0x000ea2000c1e1900 */
[----:B-1----:R-:W-:-:S06]  /*02b0*/  IMAD.WIDE.U32 R18, R29, 0x4, R16 ;  /* 0x000000041d127825 */ /* 0x002fcc00078e0010 */
[----:B------:R-:W2:Y:S01]  /*02c0*/  LDG.E R18, desc[UR6][R18.64] ;  /* 0x0000000612127981 */ /* 0x000ea2000c1e1900 */
[C---:B------:R-:W-:Y:S02]  /*02d0*/  IADD3 R14, PT, PT, R8.reuse, -0x2, RZ ;  /* 0xfffffffe080e7810 */ /* 0x040fe40007ffe0ff */
[----:B------:R-:W-:Y:S01]  /*02e0*/  IADD3 R24, PT, PT, R8, -0x1, RZ ;  /* 0xffffffff08187810 */ /* 0x000fe20007ffe0ff */
[----:B--2---:R-:W-:Y:S02]  /*02f0*/  FFMA R12, R23, R18, R12 ;  /* 0x00000012170c7223 */ /* 0x004fe4000000000c */
[----:B------:R-:W-:-:S04]  /*0300*/  IMAD.WIDE.U32 R18, R14, 0x4, R20 ;  /* 0x000000040e127825 */ /* 0x000fc800078e0014 */
[----:B------:R-:W-:Y:S01]  /*0310*/  IMAD.WIDE.U32 R22, R7, 0x4, R16 ;  /* 0x0000000407167825 */ /* 0x000fe200078e0010 */
[----:B------:R0:W2:Y:S04]  /*0320*/  LDG.E R14, desc[UR6][R18.64] ;  /* 0x00000006120e7981 */ /* 0x0000a8000c1e1900 */
[----:B------:R1:W2:Y:S01]  /*0330*/  LDG.E R26, desc[UR6][R22.64] ;  /* 0x00000006161a7981 */ /* 0x0002a2000c1e1900 */
[----:B0-----:R-:W-:-:S04]  /*0340*/  IMAD.WIDE.U32 R18, R24, 0x4, R20 ;  /* 0x0000000418127825 */ /* 0x001fc800078e0014 */
[----:B-1----:R-:W-:Y:S01]  /*0350*/  IMAD.WIDE.U32 R22, R9, 0x4, R16 ;  /* 0x0000000409167825 */ /* 0x002fe200078e0010 */
[----:B------:R0:W3:Y:S04]  /*0360*/  LDG.E R24, desc[UR6][R18.64] ;  /* 0x0000000612187981 */ /* 0x0000e8000c1e1900 */
[----:B------:R1:W3:Y:S01]  /*0370*/  LDG.E R28, desc[UR6][R22.64] ;  /* 0x00000006161c7981 */ /* 0x0002e2000c1e1900 */
[----:B0-----:R-:W-:-:S04]  /*0380*/  IMAD.WIDE.U32 R18, R8, 0x4, R20 ;  /* 0x0000000408127825 */ /* 0x001fc800078e0014 */
[----:B-1----:R-:W-:-:S04]  /*0390*/  IMAD.WIDE.U32 R22, R11, 0x4, R16 ;  /* 0x000000040b167825 */ /* 0x002fc800078e0010 */
[----:B--2---:R-:W-:Y:S02]  /*03a0*/  FFMA R12, R14, R26, R12 ;  /* 0x0000001a0e0c7223 */ /* 0x004fe4000000000c */
[----:B------:R-:W2:Y:S04]  /*03b0*/  LDG.E R14, desc[UR6][R18.64] ;  /* 0x00000006120e7981 */ /* 0x000ea8000c1e1900 */
[----:B------:R0:W2:Y:S01]  /*03c0*/  LDG.E R26, desc[UR6][R22.64] ;  /* 0x00000006161a7981 */ /* 0x0000a2000c1e1900 */
[----:B---3--:R-:W-:Y:S01]  /*03d0*/  FFMA R12, R24, R28, R12 ;  /* 0x0000001c180c7223 */ /* 0x008fe2000000000c */
[----:B------:R-:W-:Y:S01]  /*03e0*/  IADD3 R24, PT, PT, R8, 0x1, RZ ;  /* 0x0000000108187810 */ /* 0x000fe20007ffe0ff */
[----:B0-----:R-:W-:-:S04]  /*03f0*/  IMAD.WIDE.U32 R22, R13, 0x4, R16 ;  /* 0x000000040d167825 */ /* 0x001fc800078e0010 */
[----:B------:R-:W-:Y:S01]  /*0400*/  IMAD.WIDE.U32 R18, R24, 0x4, R20 ;  /* 0x0000000418127825 */ /* 0x000fe200078e0014 */
[----:B------:R-:W3:Y:S04]  /*0410*/  LDG.E R28, desc[UR6][R22.64] ;  /* 0x00000006161c7981 */ /* 0x000ee8000c1e1900 */
[----:B------:R0:W3:Y:S01]  /*0420*/  LDG.E R24, desc[UR6][R18.64] ;  /* 0x0000000612187981 */ /* 0x0000e2000c1e1900 */
[----:B--2---:R-:W-:Y:S01]  /*0430*/  FFMA R12, R14, R26, R12 ;  /* 0x0000001a0e0c7223 */ /* 0x004fe2000000000c */
[C---:B------:R-:W-:Y:S02]  /*0440*/  IADD3 R26, PT, PT, R8.reuse, 0x3, RZ ;  /* 0x00000003081a7810 */ /* 0x040fe40007ffe0ff */
[----:B------:R-:W-:-:S03]  /*0450*/  IADD3 R14, PT, PT, R8, 0x2, RZ ;  /* 0x00000002080e7810 */ /* 0x000fc60007ffe0ff */
[----:B0-----:R-:W-:Y:S01]  /*0460*/  IMAD.WIDE.U32 R18, R26, 0x4, R20 ;  /* 0x000000041a127825 */ /* 0x001fe200078e0014 */
[----:B------:R-:W-:-:S03]  /*0470*/  IADD3 R26, PT, PT, R8, 0x4, RZ ;  /* 0x00000004081a7810 */ /* 0x000fc60007ffe0ff */
[--C-:B------:R-:W-:Y:S02]  /*0480*/  IMAD.WIDE.U32 R22, R14, 0x4, R20.reuse ;  /* 0x000000040e167825 */ /* 0x100fe400078e0014 */
[----:B------:R0:W2:Y:S02]  /*0490*/  LDG.E R14, desc[UR6][R18.64] ;  /* 0x00000006120e7981 */ /* 0x0000a4000c1e1900 */
[----:B------:R-:W-:-:S04]  /*04a0*/  IMAD.WIDE.U32 R20, R26, 0x4, R20 ;  /* 0x000000041a147825 */ /* 0x000fc800078e0014 */
[----:B---3--:R-:W-:Y:S02]  /*04b0*/  FFMA R12, R24, R28, R12 ;  /* 0x0000001c180c7223 */ /* 0x008fe4000000000c */
[----:B------:R-:W3:Y:S01]  /*04c0*/  LDG.E R21, desc[UR6][R20.64] ;  /* 0x0000000614157981 */ /* 0x000ee2000c1e1900 */
[----:B0-----:R-:W-:-:S03]  /*04d0*/  IMAD.WIDE.U32 R18, R15, 0x4, R16 ;  /* 0x000000040f127825 */ /* 0x001fc600078e0010 */
[----:B------:R0:W4:Y:S04]  /*04e0*/  LDG.E R24, desc[UR6][R22.64] ;  /* 0x0000000616187981 */ /* 0x000128000c1e1900 */
[----:B------:R-:W4:Y:S01]  /*04f0*/  LDG.E R26, desc[UR6][R18.64] ;  /* 0x00000006121a7981 */ /* 0x000f22000c1e1900 */
[----:B0-----:R-:W-:-:S04]  /*0500*/  IMAD.WIDE.U32 R22, R25, 0x4, R16 ;  /* 0x0000000419167825 */ /* 0x001fc800078e0010 */
[----:B------:R-:W-:Y:S01]  /*0510*/  IMAD.WIDE.U32 R16, R27, 0x4, R16 ;  /* 0x000000041b107825 */ /* 0x000fe200078e0010 */
[----:B------:R-:W2:Y:S05]  /*0520*/  LDG.E R28, desc[UR6][R22.64] ;  /* 0x00000006161c7981 */ /* 0x000eaa000c1e1900 */
[----:B------:R-:W3:Y:S01]  /*0530*/  LDG.E R16, desc[UR6][R16.64] ;  /* 0x0000000610107981 */ /* 0x000ee2000c1e1900 */
[----:B------:R-:W-:-:S04]  /*0540*/  IADD3 R10, PT, PT, R10, 0x8, RZ ;  /* 0x000000080a0a7810 */ /* 0x000fc80007ffe0ff */
[----:B------:R-:W-:Y:S02]  /*0550*/  ISETP.NE.AND P1, PT, R10, RZ, PT ;  /* 0x000000ff0a00720c */ /* 0x000fe40003f25270 */
[----:B------:R-:W-:Y:S02]  /*0560*/  IADD3 R8, PT, PT, R8, 0x8, RZ ;  /* 0x0000000808087810 */ /* 0x000fe40007ffe0ff */
[C---:B------:R-:W-:Y:S02]  /*0570*/  LEA R7, R0.reuse, R7, 0x3 ;  /* 0x0000000700077211 */ /* 0x040fe400078e18ff */
[C---:B------:R-:W-:Y:S02]  /*0580*/  LEA R9, R0.reuse, R9, 0x3 ;  /* 0x0000000900097211 */ /* 0x040fe400078e18ff */
[C---:B------:R-:W-:Y:S02]  /*0590*/  LEA R11, R0.reuse, R11, 0x3 ;  /* 0x0000000b000b7211 */ /* 0x040fe400078e18ff */
[----:B------:R-:W-:-:S02]  /*05a0*/  LEA R13, R0, R13, 0x3 ;  /* 0x0000000d000d7211 */ /* 0x000fc400078e18ff */
[C---:B------:R-:W-:Y:S02]  /*05b0*/  LEA R15, R0.reuse, R15, 0x3 ;  /* 0x0000000f000f7211 */ /* 0x040fe400078e18ff */
[C---:B------:R-:W-:Y:S02]  /*05c0*/  LEA R25, R0.reuse, R25, 0x3 ;  /* 0x0000001900197211 */ /* 0x040fe400078e18ff */
[C---:B------:R-:W-:Y:S02]  /*05d0*/  LEA R27, R0.reuse, R27, 0x3 ;  /* 0x0000001b001b7211 */ /* 0x040fe400078e18ff */
[----:B------:R-:W-:Y:S01]  /*05e0*/  LEA R29, R0, R29, 0x3 ;  /* 0x0000001d001d7211 */ /* 0x000fe200078e18ff */
[----:B----4-:R-:W-:-:S04]  /*05f0*/  FFMA R12, R24, R26, R12 ;  /* 0x0000001a180c7223 */ /* 0x010fc8000000000c */
[----:B--2---:R-:W-:-:S04]  /*0600*/  FFMA R12, R14, R28, R12 ;  /* 0x0000001c0e0c7223 */ /* 0x004fc8000000000c */
[----:B---3--:R-:W-:Y:S01]  /*0610*/  FFMA R12, R21, R16, R12 ;  /* 0x00000010150c7223 */ /* 0x008fe2000000000c */
[----:B------:R-:W-:Y:S06]  /*0620*/  @P1 BRA `(.L_x_2) ;  /* 0xfffffffc000c1947 */ /* 0x000fec000383ffff */
.L_x_1:
[----:B------:R-:W-:Y:S05]  /*0630*/  @!P0 BRA `(.L_x_0) ;  /* 0x0000000400048947 */ /* 0x000fea0003800000 */
[----:B------:R-:W-:Y:S02]  /*0640*/  ISETP.GE.U32.AND P0, PT, R4, 0x4, PT ;  /* 0x000000040400780c */ /* 0x000fe40003f06070 */
[----:B------:R-:W-:-:S04]  /*0650*/  LOP3.LUT R13, R5, 0x3, RZ, 0xc0, !PT ;  /* 0x00000003050d7812 */ /* 0x000fc800078ec0ff */
[----:B------:R-:W-:-:S07]  /*0660*/  ISETP.NE.AND P1, PT, R13, RZ, PT ;  /* 0x000000ff0d00720c */ /* 0x000fce0003f25270 */
[----:B------:R-:W-:Y:S06]  /*0670*/  @!P0 BRA `(.L_x_3) ;  /* 0x00000000007c8947 */ /* 0x000fec0003800000 */
[----:B------:R-:W0:Y:S01]  /*0680*/  LDC.64 R8, c[0x0][0x388] ;  /* 0x0000e200ff087b82 */ /* 0x000e220000000a00 */
[----:B------:R-:W-:Y:S02]  /*0690*/  IMAD R15, R2, R5, R6 ;  /* 0x00000005020f7224 */ /* 0x000fe400078e0206 */
[----:B------:R-:W-:-:S03]  /*06a0*/  IMAD R17, R6, R0, R3 ;  /* 0x0000000006117224 */ /* 0x000fc600078e0203 */
[C---:B------:R-:W-:Y:S02]  /*06b0*/  IADD3 R23, PT, PT, R15.reuse, 0x1, RZ ;  /* 0x000000010f177810 */ /* 0x040fe40007ffe0ff */
[----:B------:R-:W1:Y:S01]  /*06c0*/  LDC.64 R10, c[0x0][0x380] ;  /* 0x0000e000ff0a7b82 */ /* 0x000e620000000a00 */
[C---:B------:R-:W-:Y:S02]  /*06d0*/  IADD3 R27, PT, PT, R15.reuse, 0x2, RZ ;  /* 0x000000020f1b7810 */ /* 0x040fe40007ffe0ff */
[----:B------:R-:W-:Y:S01]  /*06e0*/  IADD3 R4, PT, PT, R15, 0x3, RZ ;  /* 0x000000030f047810 */ /* 0x000fe20007ffe0ff */
[C---:B0-----:R-:W-:Y:S01]  /*06f0*/  IMAD.WIDE.U32 R20, R17.reuse, 0x4, R8 ;  /* 0x0000000411147825 */ /* 0x041fe200078e0008 */
[----:B------:R-:W-:-:S04]  /*0700*/  IADD3 R17, PT, PT, R17, R0, RZ ;  /* 0x0000000011117210 */ /* 0x000fc80007ffe0ff */
[-C--:B------:R-:W-:Y:S01]  /*0710*/  IADD3 R29, PT, PT, R17, R0.reuse, RZ ;  /* 0x00000000111d7210 */ /* 0x080fe20007ffe0ff */
[--C-:B-1----:R-:W-:Y:S01]  /*0720*/  IMAD.WIDE.U32 R24, R15, 0x4, R10.reuse ;  /* 0x000000040f187825 */ /* 0x102fe200078e000a */
[----:B------:R-:W2:Y:S03]  /*0730*/  LDG.E R20, desc[UR6][R20.64] ;  /* 0x0000000614147981 */ /* 0x000ea6000c1e1900 */
[----:B------:R-:W-:Y:S01]  /*0740*/  IMAD.WIDE.U32 R22, R23, 0x4, R10 ;  /* 0x0000000417167825 */ /* 0x000fe200078e000a */
[----:B------:R-:W2:Y:S03]  /*0750*/  LDG.E R7, desc[UR6][R24.64] ;  /* 0x0000000618077981 */ /* 0x000ea6000c1e1900 */
[----:B------:R-:W-:Y:S02]  /*0760*/  IMAD.WIDE.U32 R18, R17, 0x4, R8 ;  /* 0x0000000411127825 */ /* 0x000fe400078e0008 */
[----:B------:R-:W3:Y:S02]  /*0770*/  LDG.E R22, desc[UR6][R22.64] ;  /* 0x0000000616167981 */ /* 0x000ee4000c1e1900 */
[----:B------:R-:W-:Y:S01]  /*0780*/  IMAD.WIDE.U32 R14, R27, 0x4, R10 ;  /* 0x000000041b0e7825 */ /* 0x000fe200078e000a */
[C---:B------:R-:W-:Y:S01]  /*0790*/  IADD3 R27, PT, PT, R29.reuse, R0, RZ ;  /* 0x000000001d1b7210 */ /* 0x040fe20007ffe0ff */
[----:B------:R-:W3:Y:S02]  /*07a0*/  LDG.E R19, desc[UR6][R18.64] ;  /* 0x0000000612137981 */ /* 0x000ee4000c1e1900 */
[----:B------:R-:W-:-:S02]  /*07b0*/  IMAD.WIDE.U32 R16, R29, 0x4, R8 ;  /* 0x000000041d107825 */ /* 0x000fc400078e0008 */
[----:B------:R-:W4:Y:S02]  /*07c0*/  LDG.E R14, desc[UR6][R14.64] ;  /* 0x000000060e0e7981 */ /* 0x000f24000c1e1900 */
[----:B------:R-:W-:Y:S02]  /*07d0*/  IMAD.WIDE.U32 R10, R4, 0x4, R10 ;  /* 0x00000004040a7825 */ /* 0x000fe400078e000a */
[----:B------:R-:W4:Y:S02]  /*07e0*/  LDG.E R16, desc[UR6][R16.64] ;  /* 0x0000000610107981 */ /* 0x000f24000c1e1900 */
[----:B------:R-:W-:Y:S02]  /*07f0*/  IMAD.WIDE.U32 R8, R27, 0x4, R8 ;  /* 0x000000041b087825 */ /* 0x000fe400078e0008 */
[----:B------:R-:W5:Y:S04]  /*0800*/  LDG.E R10, desc[UR6][R10.64] ;  /* 0x000000060a0a7981 */ /* 0x000f68000c1e1900 */
[----:B------:R-:W5:Y:S01]  /*0810*/  LDG.E R8, desc[UR6][R8.64] ;  /* 0x0000000608087981 */ /* 0x000f62000c1e1900 */
[----:B------:R-:W-:Y:S01]  /*0820*/  IADD3 R6, PT, PT, R6, 0x4, RZ ;  /* 0x0000000406067810 */ /* 0x000fe20007ffe0ff */
[----:B--2---:R-:W-:-:S04]  /*0830*/  FFMA R7, R7, R20, R12 ;  /* 0x0000001407077223 */ /* 0x004fc8000000000c */
[----:B---3--:R-:W-:-:S04]  /*0840*/  FFMA R7, R22, R19, R7 ;  /* 0x0000001316077223 */ /* 0x008fc80000000007 */
[----:B----4-:R-:W-:-:S04]  /*0850*/  FFMA R7, R14, R16, R7 ;  /* 0x000000100e077223 */ /* 0x010fc80000000007 */
[----:B-----5:R-:W-:-:S07]  /*0860*/  FFMA R12, R10, R8, R7 ;  /* 0x000000080a0c7223 */ /* 0x020fce0000000007 */
.L_x_3:
[----:B------:R-:W-:Y:S05]  /*0870*/  @!P1 BRA `(.L_x_0) ;  /* 0x0000000000749947 */ /* 0x000fea0003800000 */
[----:B------:R-:W0:Y:S01]  /*0880*/  LDC.64 R8, c[0x0][0x388] ;  /* 0x0000e200ff087b82 */ /* 0x000e220000000a00 */
[----:B------:R-:W-:Y:S02]  /*0890*/  ISETP.NE.AND P0, PT, R13, 0x1, PT ;  /* 0x000000010d00780c */ /* 0x000fe40003f05270 */
[----:B------:R-:W-:-:S04]  /*08a0*/  LOP3.LUT R4, R5, 0x1, RZ, 0xc0, !PT ;  /* 0x0000000105047812 */ /* 0x000fc800078ec0ff */
[----:B------:R-:W-:Y:S01]  /*08b0*/  ISETP.NE.U32.AND P1, PT, R4, 0x1, PT ;  /* 0x000000010400780c */ /* 0x000fe20003f25070 */
[----:B------:R-:W1:Y:S06]  /*08c0*/  LDC.64 R18, c[0x0][0x380] ;  /* 0x0000e000ff127b82 */ /* 0x000e6c0000000a00 */
[----:B------:R-:W-:Y:S02]  /*08d0*/  @P0 IMAD R7, R2, R5, R6 ;  /* 0x0000000502070224 */ /* 0x000fe400078e0206 */
[----:B------:R-:W2:Y:S01]  /*08e0*/  LDC.64 R10, c[0x0][0x380] ;  /* 0x0000e000ff0a7b82 */ /* 0x000ea20000000a00 */
[C---:B------:R-:W-:Y:S01]  /*08f0*/  @P0 IMAD R17, R6.reuse, R0, R3 ;  /* 0x0000000006110224 */ /* 0x040fe200078e0203 */
[----:B------:R-:W-:-:S02]  /*0900*/  @P0 IADD3 R6, PT, PT, R6, 0x2, RZ ;  /* 0x0000000206060810 */ /* 0x000fc40007ffe0ff */
[----:B------:R-:W-:Y:S02]  /*0910*/  @P0 IADD3 R13, PT, PT, R7, 0x1, RZ ;  /* 0x00000001070d0810 */ /* 0x000fe40007ffe0ff */
[C---:B------:R-:W-:Y:S02]  /*0920*/  @P0 IADD3 R23, PT, PT, R17.reuse, R0, RZ ;  /* 0x0000000011170210 */ /* 0x040fe40007ffe0ff */
[----:B------:R-:W3:Y:S01]  /*0930*/  LDC.64 R14, c[0x0][0x388] ;  /* 0x0000e200ff0e7b82 */ /* 0x000ee20000000a00 */
[----:B0-----:R-:W-:-:S04]  /*0940*/  @P0 IMAD.WIDE.U32 R16, R17, 0x4, R8 ;  /* 0x0000000411100825 */ /* 0x001fc800078e0008 */
[----:B------:R-:W-:Y:S02]  /*0950*/  @P0 IMAD.WIDE.U32 R8, R23, 0x4, R8 ;  /* 0x0000000417080825 */ /* 0x000fe400078e0008 */
[----:B------:R-:W4:Y:S02]  /*0960*/  @P0 LDG.E R16, desc[UR6][R16.64] ;  /* 0x0000000610100981 */ /* 0x000f24000c1e1900 */
[--C-:B-1----:R-:W-:Y:S02]  /*0970*/  @P0 IMAD.WIDE.U32 R20, R7, 0x4, R18.reuse ;  /* 0x0000000407140825 */ /* 0x102fe400078e0012 */
[----:B------:R-:W5:Y:S02]  /*0980*/  @P0 LDG.E R8, desc[UR6][R8.64] ;  /* 0x0000000608080981 */ /* 0x000f64000c1e1900 */
[----:B------:R-:W-:Y:S02]  /*0990*/  @P0 IMAD.WIDE.U32 R18, R13, 0x4, R18 ;  /* 0x000000040d120825 */ /* 0x000fe400078e0012 */
[----:B------:R-:W4:Y:S02]  /*09a0*/  @P0 LDG.E R7, desc[UR6][R20.64] ;  /* 0x0000000614070981 */ /* 0x000f24000c1e1900 */
[----:B------:R-:W-:-:S02]  /*09b0*/  @!P1 IMAD R5, R2, R5, R6 ;  /* 0x0000000502059224 */ /* 0x000fc400078e0206 */
[----:B------:R-:W-:Y:S01]  /*09c0*/  @!P1 IMAD R13, R6, R0, R3 ;  /* 0x00000000060d9224 */ /* 0x000fe200078e0203 */
[----:B------:R-:W5:Y:S01]  /*09d0*/  @P0 LDG.E R18, desc[UR6][R18.64] ;  /* 0x0000000612120981 */ /* 0x000f62000c1e1900 */
[----:B--2---:R-:W-:-:S04]  /*09e0*/  @!P1 IMAD.WIDE.U32 R10, R5, 0x4, R10 ;  /* 0x00000004050a9825 */ /* 0x004fc800078e000a */
[----:B---3--:R-:W-:Y:S02]  /*09f0*/  @!P1 IMAD.WIDE.U32 R14, R13, 0x4, R14 ;  /* 0x000000040d0e9825 */ /* 0x008fe400078e000e */
[----:B------:R-:W2:Y:S04]  /*0a00*/  @!P1 LDG.E R11, desc[UR6][R10.64] ;  /* 0x000000060a0b9981 */ /* 0x000ea8000c1e1900 */
[----:B------:R-:W2:Y:S01]  /*0a10*/  @!P1 LDG.E R14, desc[UR6][R14.64] ;  /* 0x000000060e0e9981 */ /* 0x000ea2000c1e1900 */
[----:B----4-:R-:W-:-:S04]  /*0a20*/  @P0 FFMA R7, R7, R16, R12 ;  /* 0x0000001007070223 */ /* 0x010fc8000000000c */
[----:B-----5:R-:W-:-:S04]  /*0a30*/  @P0 FFMA R12, R18, R8, R7 ;  /* 0x00000008120c0223 */ /* 0x020fc80000000007 */
[----:B--2---:R-:W-:-:S07]  /*0a40*/  @!P1 FFMA R12, R11, R14, R12 ;  /* 0x0000000e0b0c9223 */ /* 0x004fce000000000c */
.L_x_0:
[----:B------:R-:W0:Y:S01]  /*0a50*/  LDC.64 R4, c[0x0][0x390] ;  /* 0x0000e400ff047b82 */ /* 0x000e220000000a00 */
[----:B------:R-:W-:-:S04]  /*0a60*/  IMAD R3, R2, R0, R3 ;  /* 0x0000000002037224 */ /* 0x000fc800078e0203 */
[----:B0-----:R-:W-:-:S05]  /*0a70*/  IMAD.WIDE.U32 R2, R3, 0x4, R4 ;  /* 0x0000000403027825 */ /* 0x001fca00078e0004 */
[----:B------:R-:W-:Y:S01]  /*0a80*/  STG.E desc[UR6][R2.64], R12 ;  /* 0x0000000c02007986 */ /* 0x000fe2000c101906 */
[----:B------:R-:W-:Y:S05]  /*0a90*/  EXIT ;  /* 0x000000000000794d */ /* 0x000fea0003800000 */
.L_x_4:
[----:B------:R-:W-:-:S00]  /*0aa0*/  BRA `(.L_x_4) ;  /* 0xfffffffc00fc7947 */ /* 0x000fc0000383ffff */
[----:B------:R-:W-:-:S00]  /*0ab0*/  NOP ;  /* 0x0000000000007918 */ /* 0x000fc00000000000 */
        /* <DEDUP_REMOVED lines=12> */
.L_x_5:


//--------------------- .nv.shared.reserved.0     --------------------------
	.section	.nv.shared.reserved.0,"aw",@nobits
	.weak		__nv_reservedSMEM_offset_0_alias
	.size		__nv_reservedSMEM_offset_0_alias, 0, 64
	.other		__nv_reservedSMEM_offset_0_alias,@"STO_CUDA_RESERVED_SHARED STV_DEFAULT"
__nv_reservedSMEM_offset_0_alias:
	.zero		0
	.zero		64


//--------------------- .nv.constant0._Z10matmul_gpuPfS_S_jjj --------------------------
	.section	.nv.constant0._Z10matmul_gpuPfS_S_jjj,"a",@progbits
	.sectionflags	@""
	.align	4
.nv.constant0._Z10matmul_gpuPfS_S_jjj:
	.zero		932


//--------------------- SYMBOLS --------------------------

	.type		.nv.reservedSmem.offset0,@object
	.size		.nv.reservedSmem.offset0,0x4
